//
// Generated by NVIDIA NVVM Compiler
//
// Compiler Build ID: CL-36424714
// Cuda compilation tools, release 13.0, V13.0.88
// Based on NVVM 20.0.0
//

.version 9.0
.target sm_100
.address_size 64

	// .globl	_Z11sobelFilterPhS_ii

.visible .entry _Z11sobelFilterPhS_ii(
	.param .u64 .ptr .align 1 _Z11sobelFilterPhS_ii_param_0,
	.param .u64 .ptr .align 1 _Z11sobelFilterPhS_ii_param_1,
	.param .u32 _Z11sobelFilterPhS_ii_param_2,
	.param .u32 _Z11sobelFilterPhS_ii_param_3
)
{
	.reg .pred 	%p<11>;
	.reg .b16 	%rs<6>;
	.reg .b32 	%r<45>;
	.reg .b32 	%f<3>;
	.reg .b64 	%rd<23>;

	ld.param.u64 	%rd2, [_Z11sobelFilterPhS_ii_param_0];
	ld.param.u64 	%rd3, [_Z11sobelFilterPhS_ii_param_1];
	ld.param.u32 	%r3, [_Z11sobelFilterPhS_ii_param_2];
	ld.param.u32 	%r5, [_Z11sobelFilterPhS_ii_param_3];
	cvta.to.global.u64 	%rd1, %rd3;
	mov.u32 	%r6, %ctaid.x;
	mov.u32 	%r7, %ntid.x;
	mov.u32 	%r8, %tid.x;
	mad.lo.s32 	%r1, %r6, %r7, %r8;
	mov.u32 	%r9, %ctaid.y;
	mov.u32 	%r10, %ntid.y;
	mov.u32 	%r11, %tid.y;
	mad.lo.s32 	%r12, %r9, %r10, %r11;
	setp.ge.s32 	%p1, %r1, %r3;
	setp.ge.s32 	%p2, %r12, %r5;
	or.pred  	%p3, %p1, %p2;
	@%p3 bra 	$L__BB0_4;
	setp.ne.s32 	%p4, %r1, 0;
	add.s32 	%r13, %r3, -1;
	setp.ne.s32 	%p5, %r1, %r13;
	and.pred  	%p6, %p4, %p5;
	setp.ne.s32 	%p7, %r12, 0;
	and.pred  	%p8, %p7, %p6;
	add.s32 	%r14, %r5, -1;
	setp.ne.s32 	%p9, %r12, %r14;
	and.pred  	%p10, %p8, %p9;
	@%p10 bra 	$L__BB0_3;
	mad.lo.s32 	%r44, %r3, %r12, %r1;
	cvt.s64.s32 	%rd21, %r44;
	add.s64 	%rd22, %rd1, %rd21;
	mov.b16 	%rs5, 0;
	st.global.u8 	[%rd22], %rs5;
	bra.uni 	$L__BB0_4;
$L__BB0_3:
	cvta.to.global.u64 	%rd4, %rd2;
	add.s32 	%r15, %r12, -1;
	mul.lo.s32 	%r16, %r3, %r15;
	cvt.s64.s32 	%rd5, %r16;
	cvt.s64.s32 	%rd6, %r1;
	add.s64 	%rd7, %rd5, %rd6;
	add.s64 	%rd8, %rd4, %rd7;
	ld.global.u8 	%r17, [%rd8+-1];
	ld.global.u8 	%r18, [%rd8+1];
	mul.lo.s32 	%r19, %r3, %r12;
	cvt.s64.s32 	%rd9, %r19;
	add.s64 	%rd10, %rd9, %rd6;
	add.s64 	%rd11, %rd4, %rd10;
	ld.global.u8 	%rs1, [%rd11+-1];
	ld.global.u8 	%rs2, [%rd11+1];
	mul.wide.u16 	%r20, %rs2, 2;
	add.s32 	%r21, %r19, %r3;
	cvt.s64.s32 	%rd12, %r21;
	add.s64 	%rd13, %rd12, %rd6;
	add.s64 	%rd14, %rd4, %rd13;
	ld.global.u8 	%r22, [%rd14+-1];
	ld.global.u8 	%r23, [%rd14+1];
	mul.wide.u16 	%r24, %rs1, 2;
	add.s32 	%r25, %r24, %r17;
	add.s32 	%r26, %r20, %r18;
	add.s32 	%r27, %r25, %r22;
	sub.s32 	%r28, %r26, %r27;
	add.s32 	%r29, %r28, %r23;
	add.s32 	%r30, %r16, %r1;
	cvt.s64.s32 	%rd15, %r30;
	add.s64 	%rd16, %rd4, %rd15;
	ld.global.u8 	%rs3, [%rd16];
	mul.wide.u16 	%r31, %rs3, 2;
	add.s32 	%r32, %r18, %r17;
	add.s32 	%r33, %r31, %r32;
	sub.s32 	%r34, %r22, %r33;
	add.s32 	%r35, %r21, %r1;
	cvt.s64.s32 	%rd17, %r35;
	add.s64 	%rd18, %rd4, %rd17;
	ld.global.u8 	%rs4, [%rd18];
	mul.wide.u16 	%r36, %rs4, 2;
	add.s32 	%r37, %r34, %r36;
	add.s32 	%r38, %r37, %r23;
	mul.lo.s32 	%r39, %r29, %r29;
	mad.lo.s32 	%r40, %r38, %r38, %r39;
	cvt.rn.f32.u32 	%f1, %r40;
	sqrt.rn.f32 	%f2, %f1;
	cvt.rzi.s32.f32 	%r41, %f2;
	min.s32 	%r42, %r41, 255;
	add.s32 	%r43, %r30, %r3;
	cvt.s64.s32 	%rd19, %r43;
	add.s64 	%rd20, %rd1, %rd19;
	st.global.u8 	[%rd20], %r42;
$L__BB0_4:
	ret;

}


// ===== COMPILED SASS (sm_100) =====

	.target	sm_100

	.elftype	@"ET_EXEC"


//--------------------- .note.nv.tkinfo           --------------------------
	.section	.note.nv.tkinfo,"",@"SHT_NOTE"
	.sectionflags	@"SHF_NOTE_NV_TKINFO"
	.tkinfo
        /*0018*/ 	.word	0x00000002
        /*0030*/ 	.string	""
        /*0030*/ 	.string	"ptxas"
        /*0030*/ 	.string	"Cuda compilation tools, release 13.0, V13.0.88"
        /*0030*/ 	.string	"Build cuda_13.0.r13.0/compiler.36424714_0"
        /*0030*/ 	.string	"-arch sm_100 -m 64 "



//--------------------- .note.nv.cuinfo           --------------------------
	.section	.note.nv.cuinfo,"",@"SHT_NOTE"
	.sectionflags	@"SHF_NOTE_NV_CUINFO"
        /*0018*/ 	.short	0x0002
        /*001a*/ 	.short	0x0064
        /*001c*/ 	.short	0x0082
	.zero		2


//--------------------- .nv.info                  --------------------------
	.section	.nv.info,"",@"SHT_CUDA_INFO"
	.align	4


	//----- nvinfo : EIATTR_REGCOUNT
	.align		4
        /*0000*/ 	.byte	0x04, 0x2f
        /*0002*/ 	.short	(.L_1 - .L_0)
	.align		4
.L_0:
        /*0004*/ 	.word	index@(_Z11sobelFilterPhS_ii)
        /*0008*/ 	.word	0x00000016


	//----- nvinfo : EIATTR_FRAME_SIZE
	.align		4
.L_1:
        /*000c*/ 	.byte	0x04, 0x11
        /*000e*/ 	.short	(.L_3 - .L_2)
	.align		4
.L_2:
        /*0010*/ 	.word	index@($__internal_0_$__cuda_sm20_sqrt_rn_f32_slowpath)
        /*0014*/ 	.word	0x00000000


	//----- nvinfo : EIATTR_FRAME_SIZE
	.align		4
.L_3:
        /*0018*/ 	.byte	0x04, 0x11
        /*001a*/ 	.short	(.L_5 - .L_4)
	.align		4
.L_4:
        /*001c*/ 	.word	index@(_Z11sobelFilterPhS_ii)
        /*0020*/ 	.word	0x00000000


	//----- nvinfo : EIATTR_MIN_STACK_SIZE
	.align		4
.L_5:
        /*0024*/ 	.byte	0x04, 0x12
        /*0026*/ 	.short	(.L_7 - .L_6)
	.align		4
.L_6:
        /*0028*/ 	.word	index@(_Z11sobelFilterPhS_ii)
        /*002c*/ 	.word	0x00000000
.L_7:


//--------------------- .nv.compat                --------------------------
	.section	.nv.compat,"",@"SHT_CUDA_COMPAT_INFO"
	.align	4
        /*0000*/ 	.byte	0x02, 0x09, 0x00, 0x00, 0x02, 0x02, 0x01, 0x00, 0x02, 0x05, 0x05, 0x00, 0x03, 0x07, 0x01, 0x01
        /*0010*/ 	.byte	0x02, 0x03, 0x00, 0x00, 0x02, 0x06, 0x01, 0x00, 0x04, 0x0b, 0x08, 0x00, 0x01, 0x00, 0x00, 0x00
        /*0020*/ 	.byte	0x00, 0x00, 0x00, 0x00


//--------------------- .nv.info._Z11sobelFilterPhS_ii --------------------------
	.section	.nv.info._Z11sobelFilterPhS_ii,"",@"SHT_CUDA_INFO"
	.sectionflags	@""
	.align	4


	//----- nvinfo : EIATTR_CUDA_API_VERSION
	.align		4
        /*0000*/ 	.byte	0x04, 0x37
        /*0002*/ 	.short	(.L_9 - .L_8)
.L_8:
        /*0004*/ 	.word	0x00000082


	//----- nvinfo : EIATTR_KPARAM_INFO
	.align		4
.L_9:
        /*0008*/ 	.byte	0x04, 0x17
        /*000a*/ 	.short	(.L_11 - .L_10)
.L_10:
        /*000c*/ 	.word	0x00000000
        /*0010*/ 	.short	0x0003
        /*0012*/ 	.short	0x0014
        /*0014*/ 	.byte	0x00, 0xf0, 0x11, 0x00


	//----- nvinfo : EIATTR_KPARAM_INFO
	.align		4
.L_11:
        /*0018*/ 	.byte	0x04, 0x17
        /*001a*/ 	.short	(.L_13 - .L_12)
.L_12:
        /*001c*/ 	.word	0x00000000
        /*0020*/ 	.short	0x0002
        /*0022*/ 	.short	0x0010
        /*0024*/ 	.byte	0x00, 0xf0, 0x11, 0x00


	//----- nvinfo : EIATTR_KPARAM_INFO
	.align		4
.L_13:
        /*0028*/ 	.byte	0x04, 0x17
        /*002a*/ 	.short	(.L_15 - .L_14)
.L_14:
        /*002c*/ 	.word	0x00000000
        /*0030*/ 	.short	0x0001
        /*0032*/ 	.short	0x0008
        /*0034*/ 	.byte	0x00, 0xf5, 0x21, 0x00


	//----- nvinfo : EIATTR_KPARAM_INFO
	.align		4
.L_15:
        /*0038*/ 	.byte	0x04, 0x17
        /*003a*/ 	.short	(.L_17 - .L_16)
.L_16:
        /*003c*/ 	.word	0x00000000
        /*0040*/ 	.short	0x0000
        /*0042*/ 	.short	0x0000
        /*0044*/ 	.byte	0x00, 0xf5, 0x21, 0x00


	//----- nvinfo : EIATTR_SPARSE_MMA_MASK
	.align		4
.L_17:
        /*0048*/ 	.byte	0x03, 0x50
        /*004a*/ 	.short	0x0000


	//----- nvinfo : EIATTR_MAXREG_COUNT
	.align		4
        /*004c*/ 	.byte	0x03, 0x1b
        /*004e*/ 	.short	0x00ff


	//----- nvinfo : EIATTR_MERCURY_ISA_VERSION
	.align		4
        /*0050*/ 	.byte	0x03, 0x5f
        /*0052*/ 	.short	0x0101


	//----- nvinfo : EIATTR_VRC_CTA_INIT_COUNT
	.align		4
        /*0054*/ 	.byte	0x02, 0x4a
	.zero		1
	.zero		1


	//----- nvinfo : EIATTR_EXIT_INSTR_OFFSETS
	.align		4
        /*0058*/ 	.byte	0x04, 0x1c
        /*005a*/ 	.short	(.L_19 - .L_18)


	//   ....[0]....
.L_18:
        /*005c*/ 	.word	0x000000c0


	//   ....[1]....
        /*0060*/ 	.word	0x00000190


	//   ....[2]....
        /*0064*/ 	.word	0x00000590


	//----- nvinfo : EIATTR_CRS_STACK_SIZE
	.align		4
.L_19:
        /*0068*/ 	.byte	0x04, 0x1e
        /*006a*/ 	.short	(.L_21 - .L_20)
.L_20:
        /*006c*/ 	.word	0x00000000


	//----- nvinfo : EIATTR_CBANK_PARAM_SIZE
	.align		4
.L_21:
        /*0070*/ 	.byte	0x03, 0x19
        /*0072*/ 	.short	0x0018


	//----- nvinfo : EIATTR_PARAM_CBANK
	.align		4
        /*0074*/ 	.byte	0x04, 0x0a
        /*0076*/ 	.short	(.L_23 - .L_22)
	.align		4
.L_22:
        /*0078*/ 	.word	index@(.nv.constant0._Z11sobelFilterPhS_ii)
        /*007c*/ 	.short	0x0380
        /*007e*/ 	.short	0x0018


	//----- nvinfo : EIATTR_SW_WAR
	.align		4
.L_23:
        /*0080*/ 	.byte	0x04, 0x36
        /*0082*/ 	.short	(.L_25 - .L_24)
.L_24:
        /*0084*/ 	.word	0x00000008
.L_25:


//--------------------- .nv.callgraph             --------------------------
	.section	.nv.callgraph,"",@"SHT_CUDA_CALLGRAPH"
	.align	4
	.sectionentsize	8
	.align		4
        /*0000*/ 	.word	0x00000000
	.align		4
        /*0004*/ 	.word	0xffffffff
	.align		4
        /*0008*/ 	.word	0x00000000
	.align		4
        /*000c*/ 	.word	0xfffffffe
	.align		4
        /*0010*/ 	.word	0x00000000
	.align		4
        /*0014*/ 	.word	0xfffffffd
	.align		4
        /*0018*/ 	.word	0x00000000
	.align		4
        /*001c*/ 	.word	0xfffffffc


//--------------------- .text._Z11sobelFilterPhS_ii --------------------------
	.section	.text._Z11sobelFilterPhS_ii,"ax",@progbits
	.align	128
        .global         _Z11sobelFilterPhS_ii
        .type           _Z11sobelFilterPhS_ii,@function
        .size           _Z11sobelFilterPhS_ii,(.L_x_5 - _Z11sobelFilterPhS_ii)
        .other          _Z11sobelFilterPhS_ii,@"STO_CUDA_ENTRY STV_DEFAULT"
_Z11sobelFilterPhS_ii:
.text._Z11sobelFilterPhS_ii:
[----:B------:R-:W-:Y:S01]  /*0000*/  LDC R1, c[0x0][0x37c] ;  /* 0x0000df00ff017b82 */ /* 0x000fe20000000800 */
[----:B------:R-:W0:Y:S07]  /*0010*/  S2R R2, SR_TID.Y ;  /* 0x0000000000027919 */ /* 0x000e2e0000002200 */
[----:B------:R-:W1:Y:S01]  /*0020*/  LDC R0, c[0x0][0x360] ;  /* 0x0000d800ff007b82 */ /* 0x000e620000000800 */
[----:B------:R-:W2:Y:S01]  /*0030*/  LDCU.64 UR6, c[0x0][0x390] ;  /* 0x00007200ff0677ac */ /* 0x000ea20008000a00 */
[----:B------:R-:W1:Y:S06]  /*0040*/  S2R R3, SR_TID.X ;  /* 0x0000000000037919 */ /* 0x000e6c0000002100 */
[----:B------:R-:W0:Y:S08]  /*0050*/  S2UR UR5, SR_CTAID.Y ;  /* 0x00000000000579c3 */ /* 0x000e300000002600 */
[----:B------:R-:W0:Y:S08]  /*0060*/  LDC R5, c[0x0][0x364] ;  /* 0x0000d900ff057b82 */ /* 0x000e300000000800 */
[----:B------:R-:W1:Y:S01]  /*0070*/  S2UR UR4, SR_CTAID.X ;  /* 0x00000000000479c3 */ /* 0x000e620000002500 */
[----:B0-----:R-:W-:-:S05]  /*0080*/  IMAD R5, R5, UR5, R2 ;  /* 0x0000000505057c24 */ /* 0x001fca000f8e0202 */
[----:B--2---:R-:W-:Y:S01]  /*0090*/  ISETP.GE.AND P0, PT, R5, UR7, PT ;  /* 0x0000000705007c0c */ /* 0x004fe2000bf06270 */
[----:B-1----:R-:W-:-:S05]  /*00a0*/  IMAD R0, R0, UR4, R3 ;  /* 0x0000000400007c24 */ /* 0x002fca000f8e0203 */
[----:B------:R-:W-:-:S13]  /*00b0*/  ISETP.GE.OR P0, PT, R0, UR6, P0 ;  /* 0x0000000600007c0c */ /* 0x000fda0008706670 */
[----:B------:R-:W-:Y:S05]  /*00c0*/  @P0 EXIT ;  /* 0x000000000000094d */ /* 0x000fea0003800000 */
[----:B------:R-:W-:-:S06]  /*00d0*/  UIADD3 UR4, UPT, UPT, UR6, -0x1, URZ ;  /* 0xffffffff06047890 */ /* 0x000fcc000fffe0ff */
[----:B------:R-:W-:Y:S01]  /*00e0*/  ISETP.NE.AND P0, PT, R0, UR4, PT ;  /* 0x0000000400007c0c */ /* 0x000fe2000bf05270 */
[----:B------:R-:W-:-:S03]  /*00f0*/  UIADD3 UR4, UPT, UPT, UR7, -0x1, URZ ;  /* 0xffffffff07047890 */ /* 0x000fc6000fffe0ff */
[----:B------:R-:W-:-:S04]  /*0100*/  ISETP.NE.AND P0, PT, R0, RZ, P0 ;  /* 0x000000ff0000720c */ /* 0x000fc80000705270 */
[----:B------:R-:W-:-:S04]  /*0110*/  ISETP.NE.AND P0, PT, R5, RZ, P0 ;  /* 0x000000ff0500720c */ /* 0x000fc80000705270 */
[----:B------:R-:W-:Y:S01]  /*0120*/  ISETP.NE.AND P0, PT, R5, UR4, P0 ;  /* 0x0000000405007c0c */ /* 0x000fe20008705270 */
[----:B------:R-:W0:-:S12]  /*0130*/  LDCU.64 UR4, c[0x0][0x358] ;  /* 0x00006b00ff0477ac */ /* 0x000e180008000a00 */
[----:B------:R-:W1:Y:S01]  /*0140*/  @!P0 LDC.64 R6, c[0x0][0x388] ;  /* 0x0000e200ff068b82 */ /* 0x000e620000000a00 */
[----:B------:R-:W-:-:S05]  /*0150*/  @!P0 IMAD R3, R5, UR6, R0 ;  /* 0x0000000605038c24 */ /* 0x000fca000f8e0200 */
[----:B-1----:R-:W-:-:S04]  /*0160*/  @!P0 IADD3 R2, P1, PT, R3, R6, RZ ;  /* 0x0000000603028210 */ /* 0x002fc80007f3e0ff */
[----:B------:R-:W-:-:S05]  /*0170*/  @!P0 LEA.HI.X.SX32 R3, R3, R7, 0x1, P1 ;  /* 0x0000000703038211 */ /* 0x000fca00008f0eff */
[----:B0-----:R0:W-:Y:S01]  /*0180*/  @!P0 STG.E.U8 desc[UR4][R2.64], RZ ;  /* 0x000000ff02008986 */ /* 0x0011e2000c101104 */
[----:B------:R-:W-:Y:S05]  /*0190*/  @!P0 EXIT ;  /* 0x000000000000894d */ /* 0x000fea0003800000 */
[----:B------:R-:W1:Y:S01]  /*01a0*/  LDCU.64 UR8, c[0x0][0x380] ;  /* 0x00007000ff0877ac */ /* 0x000e620008000a00 */
[C---:B0-----:R-:W-:Y:S01]  /*01b0*/  VIADD R2, R5.reuse, 0xffffffff ;  /* 0xffffffff05027836 */ /* 0x041fe20000000000 */
[--C-:B------:R-:W-:Y:S01]  /*01c0*/  SHF.R.S32.HI R10, RZ, 0x1f, R0.reuse ;  /* 0x0000001fff0a7819 */ /* 0x100fe20000011400 */
[----:B------:R-:W-:Y:S02]  /*01d0*/  IMAD R5, R5, UR6, RZ ;  /* 0x0000000605057c24 */ /* 0x000fe4000f8e02ff */
[----:B------:R-:W-:Y:S02]  /*01e0*/  IMAD R3, R2, UR6, RZ ;  /* 0x0000000602037c24 */ /* 0x000fe4000f8e02ff */
[C---:B------:R-:W-:Y:S01]  /*01f0*/  VIADD R7, R5.reuse, UR6 ;  /* 0x0000000605077c36 */ /* 0x040fe20008000000 */
[----:B------:R-:W-:Y:S01]  /*0200*/  SHF.R.S32.HI R11, RZ, 0x1f, R5 ;  /* 0x0000001fff0b7819 */ /* 0x000fe20000011405 */
[C---:B------:R-:W-:Y:S02]  /*0210*/  IMAD.IADD R2, R0.reuse, 0x1, R3 ;  /* 0x0000000100027824 */ /* 0x040fe400078e0203 */
[----:B------:R-:W-:Y:S01]  /*0220*/  IMAD.IADD R13, R0, 0x1, R7 ;  /* 0x00000001000d7824 */ /* 0x000fe200078e0207 */
[----:B-1----:R-:W-:-:S02]  /*0230*/  IADD3 R6, P2, P3, R5, UR8, R0 ;  /* 0x0000000805067c10 */ /* 0x002fc4000fb5e000 */
[----:B------:R-:W-:Y:S02]  /*0240*/  SHF.R.S32.HI R5, RZ, 0x1f, R3 ;  /* 0x0000001fff057819 */ /* 0x000fe40000011403 */
[--C-:B------:R-:W-:Y:S02]  /*0250*/  IADD3 R8, P0, P1, R3, UR8, R0.reuse ;  /* 0x0000000803087c10 */ /* 0x100fe4000f91e000 */
[----:B------:R-:W-:Y:S02]  /*0260*/  SHF.R.S32.HI R3, RZ, 0x1f, R7 ;  /* 0x0000001fff037819 */ /* 0x000fe40000011407 */
[----:B------:R-:W-:Y:S02]  /*0270*/  IADD3 R4, P4, P5, R7, UR8, R0 ;  /* 0x0000000807047c10 */ /* 0x000fe4000fd9e000 */
[--C-:B------:R-:W-:Y:S02]  /*0280*/  IADD3.X R9, PT, PT, R5, UR9, R10.reuse, P0, P1 ;  /* 0x0000000905097c10 */ /* 0x100fe400087e240a */
[----:B------:R-:W-:-:S02]  /*0290*/  IADD3.X R7, PT, PT, R11, UR9, R10, P2, P3 ;  /* 0x000000090b077c10 */ /* 0x000fc400097e640a */
[----:B------:R-:W-:Y:S01]  /*02a0*/  IADD3.X R5, PT, PT, R3, UR9, R10, P4, P5 ;  /* 0x0000000903057c10 */ /* 0x000fe2000a7ea40a */
[----:B------:R-:W2:Y:S01]  /*02b0*/  LDG.E.U8 R0, desc[UR4][R8.64+-0x1] ;  /* 0xffffff0408007981 */ /* 0x000ea2000c1e1100 */
[----:B------:R-:W-:-:S03]  /*02c0*/  IADD3 R10, P0, PT, R2, UR8, RZ ;  /* 0x00000008020a7c10 */ /* 0x000fc6000ff1e0ff */
[----:B------:R-:W2:Y:S01]  /*02d0*/  LDG.E.U8 R3, desc[UR4][R8.64+0x1] ;  /* 0x0000010408037981 */ /* 0x000ea2000c1e1100 */
[----:B------:R-:W-:Y:S02]  /*02e0*/  LEA.HI.X.SX32 R11, R2, UR9, 0x1, P0 ;  /* 0x00000009020b7c11 */ /* 0x000fe400080f0eff */
[C---:B------:R-:W-:Y:S01]  /*02f0*/  IADD3 R12, P0, PT, R13.reuse, UR8, RZ ;  /* 0x000000080d0c7c10 */ /* 0x040fe2000ff1e0ff */
[----:B------:R-:W3:Y:S04]  /*0300*/  LDG.E.U8 R14, desc[UR4][R6.64+0x1] ;  /* 0x00000104060e7981 */ /* 0x000ee8000c1e1100 */
[----:B------:R-:W4:Y:S01]  /*0310*/  LDG.E.U8 R15, desc[UR4][R6.64+-0x1] ;  /* 0xffffff04060f7981 */ /* 0x000f22000c1e1100 */
[----:B------:R-:W-:-:S03]  /*0320*/  LEA.HI.X.SX32 R13, R13, UR9, 0x1, P0 ;  /* 0x000000090d0d7c11 */ /* 0x000fc600080f0eff */
[----:B------:R-:W5:Y:S04]  /*0330*/  LDG.E.U8 R10, desc[UR4][R10.64] ;  /* 0x000000040a0a7981 */ /* 0x000f68000c1e1100 */
[----:B------:R-:W5:Y:S04]  /*0340*/  LDG.E.U8 R16, desc[UR4][R4.64+-0x1] ;  /* 0xffffff0404107981 */ /* 0x000f68000c1e1100 */
[----:B------:R-:W5:Y:S04]  /*0350*/  LDG.E.U8 R17, desc[UR4][R4.64+0x1] ;  /* 0x0000010404117981 */ /* 0x000f68000c1e1100 */
[----:B------:R-:W5:Y:S01]  /*0360*/  LDG.E.U8 R12, desc[UR4][R12.64] ;  /* 0x000000040c0c7981 */ /* 0x000f62000c1e1100 */
[----:B------:R-:W-:Y:S01]  /*0370*/  BSSY.RECONVERGENT B0, `(.L_x_0) ;  /* 0x0000019000007945 */ /* 0x000fe20003800200 */
[----:B--2---:R-:W-:-:S02]  /*0380*/  IMAD.IADD R19, R0, 0x1, R3 ;  /* 0x0000000100137824 */ /* 0x004fc400078e0203 */
[----:B---3--:R-:W-:Y:S01]  /*0390*/  IMAD R14, R14, 0x2, R3 ;  /* 0x000000020e0e7824 */ /* 0x008fe200078e0203 */
[----:B----4-:R-:W-:Y:S01]  /*03a0*/  LEA R15, R15, R0, 0x1 ;  /* 0x000000000f0f7211 */ /* 0x010fe200078e08ff */
[----:B-----5:R-:W-:-:S03]  /*03b0*/  IMAD R19, R10, 0x2, R19 ;  /* 0x000000020a137824 */ /* 0x020fc600078e0213 */
[----:B------:R-:W-:Y:S01]  /*03c0*/  IADD3 R14, PT, PT, R14, -R15, -R16 ;  /* 0x8000000f0e0e7210 */ /* 0x000fe20007ffe810 */
[----:B------:R-:W-:-:S03]  /*03d0*/  IMAD.IADD R19, R16, 0x1, -R19 ;  /* 0x0000000110137824 */ /* 0x000fc600078e0a13 */
[----:B------:R-:W-:Y:S01]  /*03e0*/  IADD3 R14, PT, PT, R17, R14, RZ ;  /* 0x0000000e110e7210 */ /* 0x000fe20007ffe0ff */
[----:B------:R-:W-:-:S04]  /*03f0*/  IMAD R0, R12, 0x2, R19 ;  /* 0x000000020c007824 */ /* 0x000fc800078e0213 */
[----:B------:R-:W-:Y:S02]  /*0400*/  IMAD R3, R14, R14, RZ ;  /* 0x0000000e0e037224 */ /* 0x000fe400078e02ff */
[----:B------:R-:W-:-:S04]  /*0410*/  IMAD.IADD R0, R17, 0x1, R0 ;  /* 0x0000000111007824 */ /* 0x000fc800078e0200 */
[----:B------:R-:W-:-:S05]  /*0420*/  IMAD R3, R0, R0, R3 ;  /* 0x0000000000037224 */ /* 0x000fca00078e0203 */
[----:B------:R-:W-:-:S05]  /*0430*/  I2FP.F32.U32 R0, R3 ;  /* 0x0000000300007245 */ /* 0x000fca0000201000 */
[----:B------:R-:W-:Y:S01]  /*0440*/  VIADD R4, R0, 0xf3000000 ;  /* 0xf300000000047836 */ /* 0x000fe20000000000 */
[----:B------:R0:W1:Y:S04]  /*0450*/  MUFU.RSQ R3, R0 ;  /* 0x0000000000037308 */ /* 0x0000680000001400 */
[----:B------:R-:W-:-:S13]  /*0460*/  ISETP.GT.U32.AND P0, PT, R4, 0x727fffff, PT ;  /* 0x727fffff0400780c */ /* 0x000fda0003f04070 */
[----:B01----:R-:W-:Y:S05]  /*0470*/  @!P0 BRA `(.L_x_1) ;  /* 0x0000000000108947 */ /* 0x003fea0003800000 */
[----:B------:R-:W-:-:S07]  /*0480*/  MOV R8, 0x4a0 ;  /* 0x000004a000087802 */ /* 0x000fce0000000f00 */
[----:B------:R-:W-:Y:S05]  /*0490*/  CALL.REL.NOINC `($__internal_0_$__cuda_sm20_sqrt_rn_f32_slowpath) ;  /* 0x0000000000407944 */ /* 0x000fea0003c00000 */
[----:B------:R-:W-:Y:S01]  /*04a0*/  MOV R0, R3 ;  /* 0x0000000300007202 */ /* 0x000fe20000000f00 */
[----:B------:R-:W-:Y:S06]  /*04b0*/  BRA `(.L_x_2) ;  /* 0x0000000000107947 */ /* 0x000fec0003800000 */
.L_x_1:
[----:B------:R-:W-:Y:S01]  /*04c0*/  FMUL.FTZ R5, R0, R3 ;  /* 0x0000000300057220 */ /* 0x000fe20000410000 */
[----:B------:R-:W-:-:S03]  /*04d0*/  FMUL.FTZ R3, R3, 0.5 ;  /* 0x3f00000003037820 */ /* 0x000fc60000410000 */
[----:B------:R-:W-:-:S04]  /*04e0*/  FFMA R0, -R5, R5, R0 ;  /* 0x0000000505007223 */ /* 0x000fc80000000100 */
[----:B------:R-:W-:-:S07]  /*04f0*/  FFMA R0, R0, R3, R5 ;  /* 0x0000000300007223 */ /* 0x000fce0000000005 */
.L_x_2:
[----:B------:R-:W-:Y:S05]  /*0500*/  BSYNC.RECONVERGENT B0 ;  /* 0x0000000000007941 */ /* 0x000fea0003800200 */
.L_x_0:
[----:B------:R-:W0:Y:S01]  /*0510*/  LDCU UR6, c[0x0][0x390] ;  /* 0x00007200ff0677ac */ /* 0x000e220008000800 */
[----:B------:R-:W1:Y:S01]  /*0520*/  F2I.TRUNC.NTZ R0, R0 ;  /* 0x0000000000007305 */ /* 0x000e62000020f100 */
[----:B------:R-:W2:Y:S01]  /*0530*/  LDCU.64 UR8, c[0x0][0x388] ;  /* 0x00007100ff0877ac */ /* 0x000ea20008000a00 */
[----:B-1----:R-:W-:Y:S01]  /*0540*/  VIMNMX R5, PT, PT, R0, 0xff, PT ;  /* 0x000000ff00057848 */ /* 0x002fe20003fe0100 */
[----:B0-----:R-:W-:-:S05]  /*0550*/  VIADD R3, R2, UR6 ;  /* 0x0000000602037c36 */ /* 0x001fca0008000000 */
[----:B--2---:R-:W-:-:S04]  /*0560*/  IADD3 R2, P0, PT, R3, UR8, RZ ;  /* 0x0000000803027c10 */ /* 0x004fc8000ff1e0ff */
[----:B------:R-:W-:-:S05]  /*0570*/  LEA.HI.X.SX32 R3, R3, UR9, 0x1, P0 ;  /* 0x0000000903037c11 */ /* 0x000fca00080f0eff */
[----:B------:R-:W-:Y:S01]  /*0580*/  STG.E.U8 desc[UR4][R2.64], R5 ;  /* 0x0000000502007986 */ /* 0x000fe2000c101104 */
[----:B------:R-:W-:Y:S05]  /*0590*/  EXIT ;  /* 0x000000000000794d */ /* 0x000fea0003800000 */
        .weak           $__internal_0_$__cuda_sm20_sqrt_rn_f32_slowpath
        .type           $__internal_0_$__cuda_sm20_sqrt_rn_f32_slowpath,@function
        .size           $__internal_0_$__cuda_sm20_sqrt_rn_f32_slowpath,(.L_x_5 - $__internal_0_$__cuda_sm20_sqrt_rn_f32_slowpath)
$__internal_0_$__cuda_sm20_sqrt_rn_f32_slowpath:
[----:B------:R-:W-:-:S13]  /*05a0*/  LOP3.LUT P0, RZ, R0, 0x7fffffff, RZ, 0xc0, !PT ;  /* 0x7fffffff00ff7812 */ /* 0x000fda000780c0ff */
[----:B------:R-:W-:Y:S01]  /*05b0*/  @!P0 IMAD.MOV.U32 R3, RZ, RZ, R0 ;  /* 0x000000ffff038224 */ /* 0x000fe200078e0000 */
[----:B------:R-:W-:Y:S06]  /*05c0*/  @!P0 BRA `(.L_x_3) ;  /* 0x0000000000408947 */ /* 0x000fec0003800000 */
[----:B------:R-:W-:-:S13]  /*05d0*/  FSETP.GEU.FTZ.AND P0, PT, R0, RZ, PT ;  /* 0x000000ff0000720b */ /* 0x000fda0003f1e000 */
[----:B------:R-:W-:Y:S01]  /*05e0*/  @!P0 IMAD.MOV.U32 R3, RZ, RZ, 0x7fffffff ;  /* 0x7fffffffff038424 */ /* 0x000fe200078e00ff */
[----:B------:R-:W-:Y:S06]  /*05f0*/  @!P0 BRA `(.L_x_3) ;  /* 0x0000000000348947 */ /* 0x000fec0003800000 */
[----:B------:R-:W-:-:S13]  /*0600*/  FSETP.GTU.FTZ.AND P0, PT, |R0|, +INF , PT ;  /* 0x7f8000000000780b */ /* 0x000fda0003f1c200 */
[----:B------:R-:W-:Y:S01]  /*0610*/  @P0 FADD.FTZ R3, R0, 1 ;  /* 0x3f80000000030421 */ /* 0x000fe20000010000 */
[----:B------:R-:W-:Y:S06]  /*0620*/  @P0 BRA `(.L_x_3) ;  /* 0x0000000000280947 */ /* 0x000fec0003800000 */
[----:B------:R-:W-:-:S13]  /*0630*/  FSETP.NEU.FTZ.AND P0, PT, |R0|, +INF , PT ;  /* 0x7f8000000000780b */ /* 0x000fda0003f1d200 */
[----:B------:R-:W-:-:S04]  /*0640*/  @P0 FFMA R4, R0, 1.84467440737095516160e+19, RZ ;  /* 0x5f80000000040823 */ /* 0x000fc800000000ff */
[----:B------:R-:W0:Y:S02]  /*0650*/  @P0 MUFU.RSQ R3, R4 ;  /* 0x0000000400030308 */ /* 0x000e240000001400 */
[----:B0-----:R-:W-:Y:S01]  /*0660*/  @P0 FMUL.FTZ R5, R4, R3 ;  /* 0x0000000304050220 */ /* 0x001fe20000410000 */
[----:B------:R-:W-:Y:S01]  /*0670*/  @P0 FMUL.FTZ R7, R3, 0.5 ;  /* 0x3f00000003070820 */ /* 0x000fe20000410000 */
[----:B------:R-:W-:Y:S02]  /*0680*/  @!P0 MOV R3, R0 ;  /* 0x0000000000038202 */ /* 0x000fe40000000f00 */
[----:B------:R-:W-:-:S04]  /*0690*/  @P0 FADD.FTZ R6, -R5, -RZ ;  /* 0x800000ff05060221 */ /* 0x000fc80000010100 */
[----:B------:R-:W-:-:S04]  /*06a0*/  @P0 FFMA R6, R5, R6, R4 ;  /* 0x0000000605060223 */ /* 0x000fc80000000004 */
[----:B------:R-:W-:-:S04]  /*06b0*/  @P0 FFMA R6, R6, R7, R5 ;  /* 0x0000000706060223 */ /* 0x000fc80000000005 */
[----:B------:R-:W-:-:S07]  /*06c0*/  @P0 FMUL.FTZ R3, R6, 2.3283064365386962891e-10 ;  /* 0x2f80000006030820 */ /* 0x000fce0000410000 */
.L_x_3:
[----:B------:R-:W-:Y:S02]  /*06d0*/  IMAD.MOV.U32 R4, RZ, RZ, R8 ;  /* 0x000000ffff047224 */ /* 0x000fe400078e0008 */
[----:B------:R-:W-:-:S04]  /*06e0*/  IMAD.MOV.U32 R5, RZ, RZ, 0x0 ;  /* 0x00000000ff057424 */ /* 0x000fc800078e00ff */
[----:B------:R-:W-:Y:S05]  /*06f0*/  RET.REL.NODEC R4 `(_Z11sobelFilterPhS_ii) ;  /* 0xfffffff804407950 */ /* 0x000fea0003c3ffff */
.L_x_4:
[----:B------:R-:W-:-:S00]  /*0700*/  BRA `(.L_x_4) ;  /* 0xfffffffc00fc7947 */ /* 0x000fc0000383ffff */
[----:B------:R-:W-:-:S00]  /*0710*/  NOP ;  /* 0x0000000000007918 */ /* 0x000fc00000000000 */
        /* <DEDUP_REMOVED lines=14> */
.L_x_5:


//--------------------- .nv.shared.reserved.0     --------------------------
	.section	.nv.shared.reserved.0,"aw",@nobits
	.weak		__nv_reservedSMEM_offset_0_alias
	.size		__nv_reservedSMEM_offset_0_alias, 0, 64
	.other		__nv_reservedSMEM_offset_0_alias,@"STO_CUDA_RESERVED_SHARED STV_DEFAULT"
__nv_reservedSMEM_offset_0_alias:
	.zero		0
	.zero		64


//--------------------- .nv.constant0._Z11sobelFilterPhS_ii --------------------------
	.section	.nv.constant0._Z11sobelFilterPhS_ii,"a",@progbits
	.sectionflags	@""
	.align	4
.nv.constant0._Z11sobelFilterPhS_ii:
	.zero		920


//--------------------- SYMBOLS --------------------------

	.type		.nv.reservedSmem.offset0,@object
	.size		.nv.reservedSmem.offset0,0x4
